//
// Generated by NVIDIA NVVM Compiler
//
// Compiler Build ID: CL-36424714
// Cuda compilation tools, release 13.0, V13.0.88
// Based on NVVM 20.0.0
//

.version 9.0
.target sm_100
.address_size 64

	// .globl	_Z13gpu_init_linePfS_i

.visible .entry _Z13gpu_init_linePfS_i(
	.param .u64 .ptr .align 1 _Z13gpu_init_linePfS_i_param_0,
	.param .u64 .ptr .align 1 _Z13gpu_init_linePfS_i_param_1,
	.param .u32 _Z13gpu_init_linePfS_i_param_2
)
{
	.reg .b32 	%r<5>;
	.reg .b32 	%f<2>;
	.reg .b64 	%rd<8>;

	ld.param.u64 	%rd1, [_Z13gpu_init_linePfS_i_param_0];
	ld.param.u64 	%rd2, [_Z13gpu_init_linePfS_i_param_1];
	cvta.to.global.u64 	%rd3, %rd1;
	cvta.to.global.u64 	%rd4, %rd2;
	mov.u32 	%r1, %ctaid.x;
	mov.u32 	%r2, %ntid.x;
	mov.u32 	%r3, %tid.x;
	mad.lo.s32 	%r4, %r1, %r2, %r3;
	mul.wide.s32 	%rd5, %r4, 4;
	add.s64 	%rd6, %rd4, %rd5;
	ld.global.f32 	%f1, [%rd6];
	add.s64 	%rd7, %rd3, %rd5;
	st.global.f32 	[%rd7], %f1;
	ret;

}
	// .globl	_Z10gpu_updatePfS_S_ii
.visible .entry _Z10gpu_updatePfS_S_ii(
	.param .u64 .ptr .align 1 _Z10gpu_updatePfS_S_ii_param_0,
	.param .u64 .ptr .align 1 _Z10gpu_updatePfS_S_ii_param_1,
	.param .u64 .ptr .align 1 _Z10gpu_updatePfS_S_ii_param_2,
	.param .u32 _Z10gpu_updatePfS_S_ii_param_3,
	.param .u32 _Z10gpu_updatePfS_S_ii_param_4
)
{
	.reg .pred 	%p<13>;
	.reg .b32 	%r<15>;
	.reg .b32 	%f<110>;
	.reg .b64 	%rd<11>;
	.reg .b64 	%fd<76>;

	ld.param.u64 	%rd4, [_Z10gpu_updatePfS_S_ii_param_0];
	ld.param.u64 	%rd5, [_Z10gpu_updatePfS_S_ii_param_1];
	ld.param.u64 	%rd6, [_Z10gpu_updatePfS_S_ii_param_2];
	ld.param.u32 	%r6, [_Z10gpu_updatePfS_S_ii_param_3];
	ld.param.u32 	%r7, [_Z10gpu_updatePfS_S_ii_param_4];
	setp.lt.s32 	%p2, %r6, 1;
	@%p2 bra 	$L__BB1_42;
	mov.u32 	%r8, %tid.x;
	mov.u32 	%r9, %ntid.x;
	mov.u32 	%r10, %ctaid.x;
	mad.lo.s32 	%r11, %r10, %r9, %r8;
	cvta.to.global.u64 	%rd7, %rd5;
	cvta.to.global.u64 	%rd8, %rd4;
	cvta.to.global.u64 	%rd9, %rd6;
	setp.eq.s32 	%p3, %r11, 1;
	setp.eq.s32 	%p4, %r11, %r7;
	or.pred  	%p1, %p3, %p4;
	mul.wide.s32 	%rd10, %r11, 4;
	add.s64 	%rd1, %rd7, %rd10;
	add.s64 	%rd2, %rd8, %rd10;
	add.s64 	%rd3, %rd9, %rd10;
	and.b32  	%r1, %r6, 7;
	setp.lt.u32 	%p5, %r6, 8;
	@%p5 bra 	$L__BB1_20;
	and.b32  	%r12, %r6, 2147483640;
	neg.s32 	%r14, %r12;
$L__BB1_3:
	.pragma "nounroll";
	mov.f32 	%f95, 0f00000000;
	@%p1 bra 	$L__BB1_5;
	ld.global.f32 	%f43, [%rd1];
	cvt.f64.f32 	%fd1, %f43;
	add.f64 	%fd2, %fd1, %fd1;
	ld.global.f32 	%f44, [%rd2];
	cvt.f64.f32 	%fd3, %f44;
	sub.f64 	%fd4, %fd2, %fd3;
	fma.rn.f64 	%fd5, %fd1, 0dBFC70A3D80000000, %fd4;
	cvt.rn.f32.f64 	%f95, %fd5;
$L__BB1_5:
	st.global.f32 	[%rd3], %f95;
	ld.global.f32 	%f46, [%rd1];
	st.global.f32 	[%rd2], %f46;
	ld.global.f32 	%f3, [%rd3];
	st.global.f32 	[%rd1], %f3;
	mov.f32 	%f96, 0f00000000;
	@%p1 bra 	$L__BB1_7;
	cvt.f64.f32 	%fd6, %f3;
	add.f64 	%fd7, %fd6, %fd6;
	ld.global.f32 	%f47, [%rd2];
	cvt.f64.f32 	%fd8, %f47;
	sub.f64 	%fd9, %fd7, %fd8;
	fma.rn.f64 	%fd10, %fd6, 0dBFC70A3D80000000, %fd9;
	cvt.rn.f32.f64 	%f96, %fd10;
$L__BB1_7:
	st.global.f32 	[%rd3], %f96;
	ld.global.f32 	%f49, [%rd1];
	st.global.f32 	[%rd2], %f49;
	ld.global.f32 	%f6, [%rd3];
	st.global.f32 	[%rd1], %f6;
	mov.f32 	%f97, 0f00000000;
	@%p1 bra 	$L__BB1_9;
	cvt.f64.f32 	%fd11, %f6;
	add.f64 	%fd12, %fd11, %fd11;
	ld.global.f32 	%f50, [%rd2];
	cvt.f64.f32 	%fd13, %f50;
	sub.f64 	%fd14, %fd12, %fd13;
	fma.rn.f64 	%fd15, %fd11, 0dBFC70A3D80000000, %fd14;
	cvt.rn.f32.f64 	%f97, %fd15;
$L__BB1_9:
	st.global.f32 	[%rd3], %f97;
	ld.global.f32 	%f52, [%rd1];
	st.global.f32 	[%rd2], %f52;
	ld.global.f32 	%f9, [%rd3];
	st.global.f32 	[%rd1], %f9;
	mov.f32 	%f98, 0f00000000;
	@%p1 bra 	$L__BB1_11;
	cvt.f64.f32 	%fd16, %f9;
	add.f64 	%fd17, %fd16, %fd16;
	ld.global.f32 	%f53, [%rd2];
	cvt.f64.f32 	%fd18, %f53;
	sub.f64 	%fd19, %fd17, %fd18;
	fma.rn.f64 	%fd20, %fd16, 0dBFC70A3D80000000, %fd19;
	cvt.rn.f32.f64 	%f98, %fd20;
$L__BB1_11:
	st.global.f32 	[%rd3], %f98;
	ld.global.f32 	%f55, [%rd1];
	st.global.f32 	[%rd2], %f55;
	ld.global.f32 	%f12, [%rd3];
	st.global.f32 	[%rd1], %f12;
	mov.f32 	%f99, 0f00000000;
	@%p1 bra 	$L__BB1_13;
	cvt.f64.f32 	%fd21, %f12;
	add.f64 	%fd22, %fd21, %fd21;
	ld.global.f32 	%f56, [%rd2];
	cvt.f64.f32 	%fd23, %f56;
	sub.f64 	%fd24, %fd22, %fd23;
	fma.rn.f64 	%fd25, %fd21, 0dBFC70A3D80000000, %fd24;
	cvt.rn.f32.f64 	%f99, %fd25;
$L__BB1_13:
	st.global.f32 	[%rd3], %f99;
	ld.global.f32 	%f58, [%rd1];
	st.global.f32 	[%rd2], %f58;
	ld.global.f32 	%f15, [%rd3];
	st.global.f32 	[%rd1], %f15;
	mov.f32 	%f100, 0f00000000;
	@%p1 bra 	$L__BB1_15;
	cvt.f64.f32 	%fd26, %f15;
	add.f64 	%fd27, %fd26, %fd26;
	ld.global.f32 	%f59, [%rd2];
	cvt.f64.f32 	%fd28, %f59;
	sub.f64 	%fd29, %fd27, %fd28;
	fma.rn.f64 	%fd30, %fd26, 0dBFC70A3D80000000, %fd29;
	cvt.rn.f32.f64 	%f100, %fd30;
$L__BB1_15:
	st.global.f32 	[%rd3], %f100;
	ld.global.f32 	%f61, [%rd1];
	st.global.f32 	[%rd2], %f61;
	ld.global.f32 	%f18, [%rd3];
	st.global.f32 	[%rd1], %f18;
	mov.f32 	%f101, 0f00000000;
	@%p1 bra 	$L__BB1_17;
	cvt.f64.f32 	%fd31, %f18;
	add.f64 	%fd32, %fd31, %fd31;
	ld.global.f32 	%f62, [%rd2];
	cvt.f64.f32 	%fd33, %f62;
	sub.f64 	%fd34, %fd32, %fd33;
	fma.rn.f64 	%fd35, %fd31, 0dBFC70A3D80000000, %fd34;
	cvt.rn.f32.f64 	%f101, %fd35;
$L__BB1_17:
	st.global.f32 	[%rd3], %f101;
	ld.global.f32 	%f64, [%rd1];
	st.global.f32 	[%rd2], %f64;
	ld.global.f32 	%f21, [%rd3];
	st.global.f32 	[%rd1], %f21;
	mov.f32 	%f102, 0f00000000;
	@%p1 bra 	$L__BB1_19;
	cvt.f64.f32 	%fd36, %f21;
	add.f64 	%fd37, %fd36, %fd36;
	ld.global.f32 	%f65, [%rd2];
	cvt.f64.f32 	%fd38, %f65;
	sub.f64 	%fd39, %fd37, %fd38;
	fma.rn.f64 	%fd40, %fd36, 0dBFC70A3D80000000, %fd39;
	cvt.rn.f32.f64 	%f102, %fd40;
$L__BB1_19:
	st.global.f32 	[%rd3], %f102;
	ld.global.f32 	%f66, [%rd1];
	st.global.f32 	[%rd2], %f66;
	ld.global.f32 	%f67, [%rd3];
	st.global.f32 	[%rd1], %f67;
	add.s32 	%r14, %r14, 8;
	setp.ne.s32 	%p6, %r14, 0;
	@%p6 bra 	$L__BB1_3;
$L__BB1_20:
	setp.eq.s32 	%p7, %r1, 0;
	@%p7 bra 	$L__BB1_42;
	and.b32  	%r5, %r6, 3;
	setp.lt.u32 	%p8, %r1, 4;
	@%p8 bra 	$L__BB1_31;
	mov.f32 	%f103, 0f00000000;
	@%p1 bra 	$L__BB1_24;
	ld.global.f32 	%f69, [%rd1];
	cvt.f64.f32 	%fd41, %f69;
	add.f64 	%fd42, %fd41, %fd41;
	ld.global.f32 	%f70, [%rd2];
	cvt.f64.f32 	%fd43, %f70;
	sub.f64 	%fd44, %fd42, %fd43;
	fma.rn.f64 	%fd45, %fd41, 0dBFC70A3D80000000, %fd44;
	cvt.rn.f32.f64 	%f103, %fd45;
$L__BB1_24:
	st.global.f32 	[%rd3], %f103;
	ld.global.f32 	%f72, [%rd1];
	st.global.f32 	[%rd2], %f72;
	ld.global.f32 	%f26, [%rd3];
	st.global.f32 	[%rd1], %f26;
	mov.f32 	%f104, 0f00000000;
	@%p1 bra 	$L__BB1_26;
	cvt.f64.f32 	%fd46, %f26;
	add.f64 	%fd47, %fd46, %fd46;
	ld.global.f32 	%f73, [%rd2];
	cvt.f64.f32 	%fd48, %f73;
	sub.f64 	%fd49, %fd47, %fd48;
	fma.rn.f64 	%fd50, %fd46, 0dBFC70A3D80000000, %fd49;
	cvt.rn.f32.f64 	%f104, %fd50;
$L__BB1_26:
	st.global.f32 	[%rd3], %f104;
	ld.global.f32 	%f75, [%rd1];
	st.global.f32 	[%rd2], %f75;
	ld.global.f32 	%f29, [%rd3];
	st.global.f32 	[%rd1], %f29;
	mov.f32 	%f105, 0f00000000;
	@%p1 bra 	$L__BB1_28;
	cvt.f64.f32 	%fd51, %f29;
	add.f64 	%fd52, %fd51, %fd51;
	ld.global.f32 	%f76, [%rd2];
	cvt.f64.f32 	%fd53, %f76;
	sub.f64 	%fd54, %fd52, %fd53;
	fma.rn.f64 	%fd55, %fd51, 0dBFC70A3D80000000, %fd54;
	cvt.rn.f32.f64 	%f105, %fd55;
$L__BB1_28:
	st.global.f32 	[%rd3], %f105;
	ld.global.f32 	%f78, [%rd1];
	st.global.f32 	[%rd2], %f78;
	ld.global.f32 	%f32, [%rd3];
	st.global.f32 	[%rd1], %f32;
	mov.f32 	%f106, 0f00000000;
	@%p1 bra 	$L__BB1_30;
	cvt.f64.f32 	%fd56, %f32;
	add.f64 	%fd57, %fd56, %fd56;
	ld.global.f32 	%f79, [%rd2];
	cvt.f64.f32 	%fd58, %f79;
	sub.f64 	%fd59, %fd57, %fd58;
	fma.rn.f64 	%fd60, %fd56, 0dBFC70A3D80000000, %fd59;
	cvt.rn.f32.f64 	%f106, %fd60;
$L__BB1_30:
	st.global.f32 	[%rd3], %f106;
	ld.global.f32 	%f80, [%rd1];
	st.global.f32 	[%rd2], %f80;
	ld.global.f32 	%f81, [%rd3];
	st.global.f32 	[%rd1], %f81;
$L__BB1_31:
	setp.eq.s32 	%p9, %r5, 0;
	@%p9 bra 	$L__BB1_42;
	setp.eq.s32 	%p10, %r5, 1;
	@%p10 bra 	$L__BB1_38;
	mov.f32 	%f107, 0f00000000;
	@%p1 bra 	$L__BB1_35;
	ld.global.f32 	%f83, [%rd1];
	cvt.f64.f32 	%fd61, %f83;
	add.f64 	%fd62, %fd61, %fd61;
	ld.global.f32 	%f84, [%rd2];
	cvt.f64.f32 	%fd63, %f84;
	sub.f64 	%fd64, %fd62, %fd63;
	fma.rn.f64 	%fd65, %fd61, 0dBFC70A3D80000000, %fd64;
	cvt.rn.f32.f64 	%f107, %fd65;
$L__BB1_35:
	st.global.f32 	[%rd3], %f107;
	ld.global.f32 	%f86, [%rd1];
	st.global.f32 	[%rd2], %f86;
	ld.global.f32 	%f37, [%rd3];
	st.global.f32 	[%rd1], %f37;
	mov.f32 	%f108, 0f00000000;
	@%p1 bra 	$L__BB1_37;
	cvt.f64.f32 	%fd66, %f37;
	add.f64 	%fd67, %fd66, %fd66;
	ld.global.f32 	%f87, [%rd2];
	cvt.f64.f32 	%fd68, %f87;
	sub.f64 	%fd69, %fd67, %fd68;
	fma.rn.f64 	%fd70, %fd66, 0dBFC70A3D80000000, %fd69;
	cvt.rn.f32.f64 	%f108, %fd70;
$L__BB1_37:
	st.global.f32 	[%rd3], %f108;
	ld.global.f32 	%f88, [%rd1];
	st.global.f32 	[%rd2], %f88;
	ld.global.f32 	%f89, [%rd3];
	st.global.f32 	[%rd1], %f89;
$L__BB1_38:
	and.b32  	%r13, %r6, 1;
	setp.eq.b32 	%p11, %r13, 1;
	not.pred 	%p12, %p11;
	@%p12 bra 	$L__BB1_42;
	mov.f32 	%f109, 0f00000000;
	@%p1 bra 	$L__BB1_41;
	ld.global.f32 	%f91, [%rd1];
	cvt.f64.f32 	%fd71, %f91;
	add.f64 	%fd72, %fd71, %fd71;
	ld.global.f32 	%f92, [%rd2];
	cvt.f64.f32 	%fd73, %f92;
	sub.f64 	%fd74, %fd72, %fd73;
	fma.rn.f64 	%fd75, %fd71, 0dBFC70A3D80000000, %fd74;
	cvt.rn.f32.f64 	%f109, %fd75;
$L__BB1_41:
	st.global.f32 	[%rd3], %f109;
	ld.global.f32 	%f93, [%rd1];
	st.global.f32 	[%rd2], %f93;
	ld.global.f32 	%f94, [%rd3];
	st.global.f32 	[%rd1], %f94;
$L__BB1_42:
	ret;

}


// ===== COMPILED SASS (sm_100) =====

	.target	sm_100

	.elftype	@"ET_EXEC"


//--------------------- .note.nv.tkinfo           --------------------------
	.section	.note.nv.tkinfo,"",@"SHT_NOTE"
	.sectionflags	@"SHF_NOTE_NV_TKINFO"
	.tkinfo
        /*0018*/ 	.word	0x00000002
        /*0030*/ 	.string	""
        /*0030*/ 	.string	"ptxas"
        /*0030*/ 	.string	"Cuda compilation tools, release 13.0, V13.0.88"
        /*0030*/ 	.string	"Build cuda_13.0.r13.0/compiler.36424714_0"
        /*0030*/ 	.string	"-arch sm_100 -m 64 "



//--------------------- .note.nv.cuinfo           --------------------------
	.section	.note.nv.cuinfo,"",@"SHT_NOTE"
	.sectionflags	@"SHF_NOTE_NV_CUINFO"
        /*0018*/ 	.short	0x0002
        /*001a*/ 	.short	0x0064
        /*001c*/ 	.short	0x0082
	.zero		2


//--------------------- .nv.info                  --------------------------
	.section	.nv.info,"",@"SHT_CUDA_INFO"
	.align	4


	//----- nvinfo : EIATTR_REGCOUNT
	.align		4
        /*0000*/ 	.byte	0x04, 0x2f
        /*0002*/ 	.short	(.L_1 - .L_0)
	.align		4
.L_0:
        /*0004*/ 	.word	index@(_Z13gpu_init_linePfS_i)
        /*0008*/ 	.word	0x0000000a


	//----- nvinfo : EIATTR_FRAME_SIZE
	.align		4
.L_1:
        /*000c*/ 	.byte	0x04, 0x11
        /*000e*/ 	.short	(.L_3 - .L_2)
	.align		4
.L_2:
        /*0010*/ 	.word	index@(_Z13gpu_init_linePfS_i)
        /*0014*/ 	.word	0x00000000


	//----- nvinfo : EIATTR_REGCOUNT
	.align		4
.L_3:
        /*0018*/ 	.byte	0x04, 0x2f
        /*001a*/ 	.short	(.L_5 - .L_4)
	.align		4
.L_4:
        /*001c*/ 	.word	index@(_Z10gpu_updatePfS_S_ii)
        /*0020*/ 	.word	0x00000018


	//----- nvinfo : EIATTR_FRAME_SIZE
	.align		4
.L_5:
        /*0024*/ 	.byte	0x04, 0x11
        /*0026*/ 	.short	(.L_7 - .L_6)
	.align		4
.L_6:
        /*0028*/ 	.word	index@(_Z10gpu_updatePfS_S_ii)
        /*002c*/ 	.word	0x00000000


	//----- nvinfo : EIATTR_MIN_STACK_SIZE
	.align		4
.L_7:
        /*0030*/ 	.byte	0x04, 0x12
        /*0032*/ 	.short	(.L_9 - .L_8)
	.align		4
.L_8:
        /*0034*/ 	.word	index@(_Z10gpu_updatePfS_S_ii)
        /*0038*/ 	.word	0x00000000


	//----- nvinfo : EIATTR_MIN_STACK_SIZE
	.align		4
.L_9:
        /*003c*/ 	.byte	0x04, 0x12
        /*003e*/ 	.short	(.L_11 - .L_10)
	.align		4
.L_10:
        /*0040*/ 	.word	index@(_Z13gpu_init_linePfS_i)
        /*0044*/ 	.word	0x00000000
.L_11:


//--------------------- .nv.compat                --------------------------
	.section	.nv.compat,"",@"SHT_CUDA_COMPAT_INFO"
	.align	4
        /*0000*/ 	.byte	0x02, 0x09, 0x00, 0x00, 0x02, 0x02, 0x01, 0x00, 0x02, 0x05, 0x05, 0x00, 0x03, 0x07, 0x01, 0x01
        /*0010*/ 	.byte	0x02, 0x03, 0x00, 0x00, 0x02, 0x06, 0x01, 0x00, 0x04, 0x0b, 0x08, 0x00, 0x01, 0x00, 0x00, 0x00
        /*0020*/ 	.byte	0x00, 0x00, 0x00, 0x00


//--------------------- .nv.info._Z10gpu_updatePfS_S_ii --------------------------
	.section	.nv.info._Z10gpu_updatePfS_S_ii,"",@"SHT_CUDA_INFO"
	.sectionflags	@""
	.align	4


	//----- nvinfo : EIATTR_CUDA_API_VERSION
	.align		4
        /*0000*/ 	.byte	0x04, 0x37
        /*0002*/ 	.short	(.L_13 - .L_12)
.L_12:
        /*0004*/ 	.word	0x00000082


	//----- nvinfo : EIATTR_KPARAM_INFO
	.align		4
.L_13:
        /*0008*/ 	.byte	0x04, 0x17
        /*000a*/ 	.short	(.L_15 - .L_14)
.L_14:
        /*000c*/ 	.word	0x00000000
        /*0010*/ 	.short	0x0004
        /*0012*/ 	.short	0x001c
        /*0014*/ 	.byte	0x00, 0xf0, 0x11, 0x00


	//----- nvinfo : EIATTR_KPARAM_INFO
	.align		4
.L_15:
        /*0018*/ 	.byte	0x04, 0x17
        /*001a*/ 	.short	(.L_17 - .L_16)
.L_16:
        /*001c*/ 	.word	0x00000000
        /*0020*/ 	.short	0x0003
        /*0022*/ 	.short	0x0018
        /*0024*/ 	.byte	0x00, 0xf0, 0x11, 0x00


	//----- nvinfo : EIATTR_KPARAM_INFO
	.align		4
.L_17:
        /*0028*/ 	.byte	0x04, 0x17
        /*002a*/ 	.short	(.L_19 - .L_18)
.L_18:
        /*002c*/ 	.word	0x00000000
        /*0030*/ 	.short	0x0002
        /*0032*/ 	.short	0x0010
        /*0034*/ 	.byte	0x00, 0xf5, 0x21, 0x00


	//----- nvinfo : EIATTR_KPARAM_INFO
	.align		4
.L_19:
        /*0038*/ 	.byte	0x04, 0x17
        /*003a*/ 	.short	(.L_21 - .L_20)
.L_20:
        /*003c*/ 	.word	0x00000000
        /*0040*/ 	.short	0x0001
        /*0042*/ 	.short	0x0008
        /*0044*/ 	.byte	0x00, 0xf5, 0x21, 0x00


	//----- nvinfo : EIATTR_KPARAM_INFO
	.align		4
.L_21:
        /*0048*/ 	.byte	0x04, 0x17
        /*004a*/ 	.short	(.L_23 - .L_22)
.L_22:
        /*004c*/ 	.word	0x00000000
        /*0050*/ 	.short	0x0000
        /*0052*/ 	.short	0x0000
        /*0054*/ 	.byte	0x00, 0xf5, 0x21, 0x00


	//----- nvinfo : EIATTR_SPARSE_MMA_MASK
	.align		4
.L_23:
        /*0058*/ 	.byte	0x03, 0x50
        /*005a*/ 	.short	0x0000


	//----- nvinfo : EIATTR_MAXREG_COUNT
	.align		4
        /*005c*/ 	.byte	0x03, 0x1b
        /*005e*/ 	.short	0x00ff


	//----- nvinfo : EIATTR_MERCURY_ISA_VERSION
	.align		4
        /*0060*/ 	.byte	0x03, 0x5f
        /*0062*/ 	.short	0x0101


	//----- nvinfo : EIATTR_VRC_CTA_INIT_COUNT
	.align		4
        /*0064*/ 	.byte	0x02, 0x4a
	.zero		1
	.zero		1


	//----- nvinfo : EIATTR_EXIT_INSTR_OFFSETS
	.align		4
        /*0068*/ 	.byte	0x04, 0x1c
        /*006a*/ 	.short	(.L_25 - .L_24)


	//   ....[0]....
.L_24:
        /*006c*/ 	.word	0x00000030


	//   ....[1]....
        /*0070*/ 	.word	0x00000940


	//   ....[2]....
        /*0074*/ 	.word	0x00000da0


	//   ....[3]....
        /*0078*/ 	.word	0x00001010


	//   ....[4]....
        /*007c*/ 	.word	0x00001150


	//----- nvinfo : EIATTR_CRS_STACK_SIZE
	.align		4
.L_25:
        /*0080*/ 	.byte	0x04, 0x1e
        /*0082*/ 	.short	(.L_27 - .L_26)
.L_26:
        /*0084*/ 	.word	0x00000000


	//----- nvinfo : EIATTR_CBANK_PARAM_SIZE
	.align		4
.L_27:
        /*0088*/ 	.byte	0x03, 0x19
        /*008a*/ 	.short	0x0020


	//----- nvinfo : EIATTR_PARAM_CBANK
	.align		4
        /*008c*/ 	.byte	0x04, 0x0a
        /*008e*/ 	.short	(.L_29 - .L_28)
	.align		4
.L_28:
        /*0090*/ 	.word	index@(.nv.constant0._Z10gpu_updatePfS_S_ii)
        /*0094*/ 	.short	0x0380
        /*0096*/ 	.short	0x0020


	//----- nvinfo : EIATTR_SW_WAR
	.align		4
.L_29:
        /*0098*/ 	.byte	0x04, 0x36
        /*009a*/ 	.short	(.L_31 - .L_30)
.L_30:
        /*009c*/ 	.word	0x00000008
.L_31:


//--------------------- .nv.info._Z13gpu_init_linePfS_i --------------------------
	.section	.nv.info._Z13gpu_init_linePfS_i,"",@"SHT_CUDA_INFO"
	.sectionflags	@""
	.align	4


	//----- nvinfo : EIATTR_CUDA_API_VERSION
	.align		4
        /*0000*/ 	.byte	0x04, 0x37
        /*0002*/ 	.short	(.L_33 - .L_32)
.L_32:
        /*0004*/ 	.word	0x00000082


	//----- nvinfo : EIATTR_KPARAM_INFO
	.align		4
.L_33:
        /*0008*/ 	.byte	0x04, 0x17
        /*000a*/ 	.short	(.L_35 - .L_34)
.L_34:
        /*000c*/ 	.word	0x00000000
        /*0010*/ 	.short	0x0002
        /*0012*/ 	.short	0x0010
        /*0014*/ 	.byte	0x00, 0xf0, 0x11, 0x00


	//----- nvinfo : EIATTR_KPARAM_INFO
	.align		4
.L_35:
        /*0018*/ 	.byte	0x04, 0x17
        /*001a*/ 	.short	(.L_37 - .L_36)
.L_36:
        /*001c*/ 	.word	0x00000000
        /*0020*/ 	.short	0x0001
        /*0022*/ 	.short	0x0008
        /*0024*/ 	.byte	0x00, 0xf5, 0x21, 0x00


	//----- nvinfo : EIATTR_KPARAM_INFO
	.align		4
.L_37:
        /*0028*/ 	.byte	0x04, 0x17
        /*002a*/ 	.short	(.L_39 - .L_38)
.L_38:
        /*002c*/ 	.word	0x00000000
        /*0030*/ 	.short	0x0000
        /*0032*/ 	.short	0x0000
        /*0034*/ 	.byte	0x00, 0xf5, 0x21, 0x00


	//----- nvinfo : EIATTR_SPARSE_MMA_MASK
	.align		4
.L_39:
        /*0038*/ 	.byte	0x03, 0x50
        /*003a*/ 	.short	0x0000


	//----- nvinfo : EIATTR_MAXREG_COUNT
	.align		4
        /*003c*/ 	.byte	0x03, 0x1b
        /*003e*/ 	.short	0x00ff


	//----- nvinfo : EIATTR_MERCURY_ISA_VERSION
	.align		4
        /*0040*/ 	.byte	0x03, 0x5f
        /*0042*/ 	.short	0x0101


	//----- nvinfo : EIATTR_VRC_CTA_INIT_COUNT
	.align		4
        /*0044*/ 	.byte	0x02, 0x4a
	.zero		1
	.zero		1


	//----- nvinfo : EIATTR_EXIT_INSTR_OFFSETS
	.align		4
        /*0048*/ 	.byte	0x04, 0x1c
        /*004a*/ 	.short	(.L_41 - .L_40)


	//   ....[0]....
.L_40:
        /*004c*/ 	.word	0x000000c0


	//----- nvinfo : EIATTR_CBANK_PARAM_SIZE
	.align		4
.L_41:
        /*0050*/ 	.byte	0x03, 0x19
        /*0052*/ 	.short	0x0014


	//----- nvinfo : EIATTR_PARAM_CBANK
	.align		4
        /*0054*/ 	.byte	0x04, 0x0a
        /*0056*/ 	.short	(.L_43 - .L_42)
	.align		4
.L_42:
        /*0058*/ 	.word	index@(.nv.constant0._Z13gpu_init_linePfS_i)
        /*005c*/ 	.short	0x0380
        /*005e*/ 	.short	0x0014


	//----- nvinfo : EIATTR_SW_WAR
	.align		4
.L_43:
        /*0060*/ 	.byte	0x04, 0x36
        /*0062*/ 	.short	(.L_45 - .L_44)
.L_44:
        /*0064*/ 	.word	0x00000008
.L_45:


//--------------------- .nv.callgraph             --------------------------
	.section	.nv.callgraph,"",@"SHT_CUDA_CALLGRAPH"
	.align	4
	.sectionentsize	8
	.align		4
        /*0000*/ 	.word	0x00000000
	.align		4
        /*0004*/ 	.word	0xffffffff
	.align		4
        /*0008*/ 	.word	0x00000000
	.align		4
        /*000c*/ 	.word	0xfffffffe
	.align		4
        /*0010*/ 	.word	0x00000000
	.align		4
        /*0014*/ 	.word	0xfffffffd
	.align		4
        /*0018*/ 	.word	0x00000000
	.align		4
        /*001c*/ 	.word	0xfffffffc


//--------------------- .text._Z10gpu_updatePfS_S_ii --------------------------
	.section	.text._Z10gpu_updatePfS_S_ii,"ax",@progbits
	.align	128
        .global         _Z10gpu_updatePfS_S_ii
        .type           _Z10gpu_updatePfS_S_ii,@function
        .size           _Z10gpu_updatePfS_S_ii,(.L_x_12 - _Z10gpu_updatePfS_S_ii)
        .other          _Z10gpu_updatePfS_S_ii,@"STO_CUDA_ENTRY STV_DEFAULT"
_Z10gpu_updatePfS_S_ii:
.text._Z10gpu_updatePfS_S_ii:
[----:B------:R-:W-:Y:S08]  /*0000*/  LDC R1, c[0x0][0x37c] ;  /* 0x0000df00ff017b82 */ /* 0x000ff00000000800 */
[----:B------:R-:W0:Y:S02]  /*0010*/  LDC R8, c[0x0][0x398] ;  /* 0x0000e600ff087b82 */ /* 0x000e240000000800 */
[----:B0-----:R-:W-:-:S13]  /*0020*/  ISETP.GE.AND P0, PT, R8, 0x1, PT ;  /* 0x000000010800780c */ /* 0x001fda0003f06270 */
[----:B------:R-:W-:Y:S05]  /*0030*/  @!P0 EXIT ;  /* 0x000000000000894d */ /* 0x000fea0003800000 */
[----:B------:R-:W0:Y:S01]  /*0040*/  S2R R9, SR_TID.X ;  /* 0x0000000000097919 */ /* 0x000e220000002100 */
[----:B------:R-:W0:Y:S01]  /*0050*/  LDCU UR4, c[0x0][0x360] ;  /* 0x00006c00ff0477ac */ /* 0x000e220008000800 */
[----:B------:R-:W1:Y:S01]  /*0060*/  LDC.64 R2, c[0x0][0x388] ;  /* 0x0000e200ff027b82 */ /* 0x000e620000000a00 */
[C---:B------:R-:W-:Y:S01]  /*0070*/  ISETP.GE.U32.AND P2, PT, R8.reuse, 0x8, PT ;  /* 0x000000080800780c */ /* 0x040fe20003f46070 */
[----:B------:R-:W0:Y:S01]  /*0080*/  S2R R0, SR_CTAID.X ;  /* 0x0000000000007919 */ /* 0x000e220000002500 */
[----:B------:R-:W2:Y:S01]  /*0090*/  LDCU UR5, c[0x0][0x39c] ;  /* 0x00007380ff0577ac */ /* 0x000ea20008000800 */
[----:B------:R-:W-:-:S04]  /*00a0*/  LOP3.LUT R16, R8, 0x7, RZ, 0xc0, !PT ;  /* 0x0000000708107812 */ /* 0x000fc800078ec0ff */
[----:B------:R-:W3:Y:S01]  /*00b0*/  LDC.64 R4, c[0x0][0x380] ;  /* 0x0000e000ff047b82 */ /* 0x000ee20000000a00 */
[----:B------:R-:W-:-:S07]  /*00c0*/  ISETP.NE.AND P1, PT, R16, RZ, PT ;  /* 0x000000ff1000720c */ /* 0x000fce0003f25270 */
[----:B------:R-:W4:Y:S01]  /*00d0*/  LDC.64 R6, c[0x0][0x390] ;  /* 0x0000e400ff067b82 */ /* 0x000f220000000a00 */
[----:B0-----:R-:W-:-:S04]  /*00e0*/  IMAD R9, R0, UR4, R9 ;  /* 0x0000000400097c24 */ /* 0x001fc8000f8e0209 */
[C---:B-1----:R-:W-:Y:S01]  /*00f0*/  IMAD.WIDE R2, R9.reuse, 0x4, R2 ;  /* 0x0000000409027825 */ /* 0x042fe200078e0202 */
[C---:B--2---:R-:W-:Y:S01]  /*0100*/  ISETP.NE.AND P0, PT, R9.reuse, UR5, PT ;  /* 0x0000000509007c0c */ /* 0x044fe2000bf05270 */
[----:B------:R-:W0:Y:S02]  /*0110*/  LDCU.64 UR4, c[0x0][0x358] ;  /* 0x00006b00ff0477ac */ /* 0x000e240008000a00 */
[C---:B---3--:R-:W-:Y:S01]  /*0120*/  IMAD.WIDE R4, R9.reuse, 0x4, R4 ;  /* 0x0000000409047825 */ /* 0x048fe200078e0204 */
[----:B------:R-:W-:-:S03]  /*0130*/  ISETP.EQ.OR P0, PT, R9, 0x1, !P0 ;  /* 0x000000010900780c */ /* 0x000fc60004702670 */
[----:B----4-:R-:W-:Y:S01]  /*0140*/  IMAD.WIDE R6, R9, 0x4, R6 ;  /* 0x0000000409067825 */ /* 0x010fe200078e0206 */
[----:B------:R-:W-:Y:S09]  /*0150*/  @!P2 BRA `(.L_x_0) ;  /* 0x0000000400f8a947 */ /* 0x000ff20003800000 */
[----:B------:R-:W-:-:S05]  /*0160*/  LOP3.LUT R0, R8, 0x7ffffff8, RZ, 0xc0, !PT ;  /* 0x7ffffff808007812 */ /* 0x000fca00078ec0ff */
[----:B------:R-:W-:-:S07]  /*0170*/  IMAD.MOV R0, RZ, RZ, -R0 ;  /* 0x000000ffff007224 */ /* 0x000fce00078e0a00 */
.L_x_1:
[----:B0-----:R-:W2:Y:S04]  /*0180*/  @!P0 LDG.E R8, desc[UR4][R2.64] ;  /* 0x0000000402088981 */ /* 0x001ea8000c1e1900 */
[----:B---3--:R-:W3:Y:S01]  /*0190*/  @!P0 LDG.E R14, desc[UR4][R4.64] ;  /* 0x00000004040e8981 */ /* 0x008ee2000c1e1900 */
[----:B------:R-:W-:Y:S01]  /*01a0*/  IMAD.MOV.U32 R17, RZ, RZ, RZ ;  /* 0x000000ffff117224 */ /* 0x000fe200078e00ff */
[----:B--2---:R-:W0:Y:S08]  /*01b0*/  @!P0 F2F.F64.F32 R8, R8 ;  /* 0x0000000800088310 */ /* 0x004e300000201800 */
[----:B---3--:R-:W1:Y:S01]  /*01c0*/  @!P0 F2F.F64.F32 R12, R14 ;  /* 0x0000000e000c8310 */ /* 0x008e620000201800 */
[----:B0-----:R-:W-:-:S08]  /*01d0*/  @!P0 DADD R10, R8, R8 ;  /* 0x00000000080a8229 */ /* 0x001fd00000000008 */
[----:B-1----:R-:W-:Y:S01]  /*01e0*/  @!P0 DADD R10, R10, -R12 ;  /* 0x000000000a0a8229 */ /* 0x002fe2000000080c */
[----:B------:R-:W-:Y:S01]  /*01f0*/  @!P0 IMAD.MOV.U32 R12, RZ, RZ, -0x80000000 ;  /* 0x80000000ff0c8424 */ /* 0x000fe200078e00ff */
[----:B------:R-:W-:-:S06]  /*0200*/  @!P0 MOV R13, 0x3fc70a3d ;  /* 0x3fc70a3d000d8802 */ /* 0x000fcc0000000f00 */
[----:B------:R-:W-:-:S06]  /*0210*/  @!P0 DFMA R10, R8, -R12, R10 ;  /* 0x8000000c080a822b */ /* 0x000fcc000000000a */
[----:B------:R-:W0:Y:S02]  /*0220*/  @!P0 F2F.F32.F64 R17, R10 ;  /* 0x0000000a00118310 */ /* 0x000e240000301000 */
[----:B0-----:R0:W-:Y:S04]  /*0230*/  STG.E desc[UR4][R6.64], R17 ;  /* 0x0000001106007986 */ /* 0x0011e8000c101904 */
[----:B------:R-:W2:Y:S04]  /*0240*/  LDG.E R19, desc[UR4][R2.64] ;  /* 0x0000000402137981 */ /* 0x000ea8000c1e1900 */
[----:B--2---:R1:W-:Y:S04]  /*0250*/  STG.E desc[UR4][R4.64], R19 ;  /* 0x0000001304007986 */ /* 0x0043e8000c101904 */
[----:B------:R-:W2:Y:S04]  /*0260*/  LDG.E R21, desc[UR4][R6.64] ;  /* 0x0000000406157981 */ /* 0x000ea8000c1e1900 */
[----:B--2---:R2:W-:Y:S04]  /*0270*/  STG.E desc[UR4][R2.64], R21 ;  /* 0x0000001502007986 */ /* 0x0045e8000c101904 */
[----:B------:R-:W3:Y:S01]  /*0280*/  @!P0 LDG.E R14, desc[UR4][R4.64] ;  /* 0x00000004040e8981 */ /* 0x000ee2000c1e1900 */
[----:B------:R-:W4:Y:S01]  /*0290*/  @!P0 F2F.F64.F32 R8, R21 ;  /* 0x0000001500088310 */ /* 0x000f220000201800 */
[----:B------:R-:W-:Y:S01]  /*02a0*/  @!P0 IMAD.MOV.U32 R10, RZ, RZ, -0x80000000 ;  /* 0x80000000ff0a8424 */ /* 0x000fe200078e00ff */
[----:B------:R-:W-:Y:S01]  /*02b0*/  @!P0 MOV R11, 0x3fc70a3d ;  /* 0x3fc70a3d000b8802 */ /* 0x000fe20000000f00 */
[----:B0-----:R-:W-:Y:S01]  /*02c0*/  IMAD.MOV.U32 R17, RZ, RZ, RZ ;  /* 0x000000ffff117224 */ /* 0x001fe200078e00ff */
[----:B----4-:R-:W-:-:S04]  /*02d0*/  @!P0 DADD R12, R8, R8 ;  /* 0x00000000080c8229 */ /* 0x010fc80000000008 */
[----:B---3--:R-:W0:Y:S04]  /*02e0*/  @!P0 F2F.F64.F32 R14, R14 ;  /* 0x0000000e000e8310 */ /* 0x008e280000201800 */
[----:B0-----:R-:W-:-:S08]  /*02f0*/  @!P0 DADD R12, R12, -R14 ;  /* 0x000000000c0c8229 */ /* 0x001fd0000000080e */
[----:B------:R-:W-:-:S06]  /*0300*/  @!P0 DFMA R12, R8, -R10, R12 ;  /* 0x8000000a080c822b */ /* 0x000fcc000000000c */
[----:B------:R-:W0:Y:S02]  /*0310*/  @!P0 F2F.F32.F64 R17, R12 ;  /* 0x0000000c00118310 */ /* 0x000e240000301000 */
[----:B0-----:R0:W-:Y:S04]  /*0320*/  STG.E desc[UR4][R6.64], R17 ;  /* 0x0000001106007986 */ /* 0x0011e8000c101904 */
[----:B-1----:R-:W3:Y:S04]  /*0330*/  LDG.E R19, desc[UR4][R2.64] ;  /* 0x0000000402137981 */ /* 0x002ee8000c1e1900 */
[----:B---3--:R1:W-:Y:S04]  /*0340*/  STG.E desc[UR4][R4.64], R19 ;  /* 0x0000001304007986 */ /* 0x0083e8000c101904 */
[----:B--2---:R-:W2:Y:S04]  /*0350*/  LDG.E R21, desc[UR4][R6.64] ;  /* 0x0000000406157981 */ /* 0x004ea8000c1e1900 */
        /* <DEDUP_REMOVED lines=72> */
[----:B-1----:R-:W4:Y:S04]  /*07e0*/  LDG.E R19, desc[UR4][R2.64] ;  /* 0x0000000402137981 */ /* 0x002f28000c1e1900 */
[----:B----4-:R3:W-:Y:S04]  /*07f0*/  STG.E desc[UR4][R4.64], R19 ;  /* 0x0000001304007986 */ /* 0x0107e8000c101904 */
[----:B--2---:R-:W2:Y:S04]  /*0800*/  LDG.E R21, desc[UR4][R6.64] ;  /* 0x0000000406157981 */ /* 0x004ea8000c1e1900 */
[----:B--2---:R3:W-:Y:S04]  /*0810*/  STG.E desc[UR4][R2.64], R21 ;  /* 0x0000001502007986 */ /* 0x0047e8000c101904 */
[----:B------:R-:W2:Y:S01]  /*0820*/  @!P0 LDG.E R14, desc[UR4][R4.64] ;  /* 0x00000004040e8981 */ /* 0x000ea2000c1e1900 */
[----:B------:R-:W0:Y:S01]  /*0830*/  @!P0 F2F.F64.F32 R8, R21 ;  /* 0x0000001500088310 */ /* 0x000e220000201800 */
[----:B------:R-:W-:Y:S01]  /*0840*/  @!P0 MOV R10, 0x80000000 ;  /* 0x80000000000a8802 */ /* 0x000fe20000000f00 */
[----:B------:R-:W-:Y:S01]  /*0850*/  @!P0 IMAD.MOV.U32 R11, RZ, RZ, 0x3fc70a3d ;  /* 0x3fc70a3dff0b8424 */ /* 0x000fe200078e00ff */
[----:B0-----:R-:W-:-:S05]  /*0860*/  @!P0 DADD R12, R8, R8 ;  /* 0x00000000080c8229 */ /* 0x001fca0000000008 */
[----:B--2---:R-:W0:Y:S03]  /*0870*/  @!P0 F2F.F64.F32 R14, R14 ;  /* 0x0000000e000e8310 */ /* 0x004e260000201800 */
[----:B0-----:R-:W-:-:S08]  /*0880*/  @!P0 DADD R12, R12, -R14 ;  /* 0x000000000c0c8229 */ /* 0x001fd0000000080e */
[----:B------:R-:W-:Y:S01]  /*0890*/  @!P0 DFMA R12, R8, -R10, R12 ;  /* 0x8000000a080c822b */ /* 0x000fe2000000000c */
[----:B------:R-:W-:-:S06]  /*08a0*/  MOV R9, RZ ;  /* 0x000000ff00097202 */ /* 0x000fcc0000000f00 */
[----:B------:R-:W0:Y:S02]  /*08b0*/  @!P0 F2F.F32.F64 R9, R12 ;  /* 0x0000000c00098310 */ /* 0x000e240000301000 */
[----:B0-----:R3:W-:Y:S04]  /*08c0*/  STG.E desc[UR4][R6.64], R9 ;  /* 0x0000000906007986 */ /* 0x0017e8000c101904 */
[----:B------:R-:W2:Y:S04]  /*08d0*/  LDG.E R11, desc[UR4][R2.64] ;  /* 0x00000004020b7981 */ /* 0x000ea8000c1e1900 */
[----:B--2---:R3:W-:Y:S04]  /*08e0*/  STG.E desc[UR4][R4.64], R11 ;  /* 0x0000000b04007986 */ /* 0x0047e8000c101904 */
[----:B------:R-:W2:Y:S01]  /*08f0*/  LDG.E R15, desc[UR4][R6.64] ;  /* 0x00000004060f7981 */ /* 0x000ea2000c1e1900 */
[----:B------:R-:W-:-:S05]  /*0900*/  VIADD R0, R0, 0x8 ;  /* 0x0000000800007836 */ /* 0x000fca0000000000 */
[----:B------:R-:W-:Y:S01]  /*0910*/  ISETP.NE.AND P2, PT, R0, RZ, PT ;  /* 0x000000ff0000720c */ /* 0x000fe20003f45270 */
[----:B--2---:R3:W-:-:S12]  /*0920*/  STG.E desc[UR4][R2.64], R15 ;  /* 0x0000000f02007986 */ /* 0x0047d8000c101904 */
[----:B------:R-:W-:Y:S05]  /*0930*/  @P2 BRA `(.L_x_1) ;  /* 0xfffffff800102947 */ /* 0x000fea000383ffff */
.L_x_0:
[----:B0-----:R-:W-:Y:S05]  /*0940*/  @!P1 EXIT ;  /* 0x000000000000994d */ /* 0x001fea0003800000 */
[----:B------:R-:W0:Y:S01]  /*0950*/  LDC R0, c[0x0][0x398] ;  /* 0x0000e600ff007b82 */ /* 0x000e220000000800 */
[----:B------:R-:W-:Y:S02]  /*0960*/  ISETP.GE.U32.AND P1, PT, R16, 0x4, PT ;  /* 0x000000041000780c */ /* 0x000fe40003f26070 */
[----:B0-----:R-:W-:-:S11]  /*0970*/  LOP3.LUT R14, R0, 0x3, RZ, 0xc0, !PT ;  /* 0x00000003000e7812 */ /* 0x001fd600078ec0ff */
[----:B------:R-:W-:Y:S05]  /*0980*/  @!P1 BRA `(.L_x_2) ;  /* 0x0000000400009947 */ /* 0x000fea0003800000 */
[----:B------:R-:W-:Y:S01]  /*0990*/  BSSY.RECONVERGENT B0, `(.L_x_3) ;  /* 0x000000d000007945 */ /* 0x000fe20003800200 */
[----:B---3--:R-:W-:-:S03]  /*09a0*/  HFMA2 R15, -RZ, RZ, 0, 0 ;  /* 0x00000000ff0f7431 */ /* 0x008fc600000001ff */
[----:B------:R-:W-:Y:S05]  /*09b0*/  @P0 BRA `(.L_x_4) ;  /* 0x0000000000280947 */ /* 0x000fea0003800000 */
[----:B------:R-:W2:Y:S04]  /*09c0*/  LDG.E R8, desc[UR4][R2.64] ;  /* 0x0000000402087981 */ /* 0x000ea8000c1e1900 */
[----:B------:R-:W3:Y:S01]  /*09d0*/  LDG.E R12, desc[UR4][R4.64] ;  /* 0x00000004040c7981 */ /* 0x000ee2000c1e1900 */
[----:B------:R-:W-:Y:S01]  /*09e0*/  UMOV UR6, 0x80000000 ;  /* 0x8000000000067882 */ /* 0x000fe20000000000 */
[----:B------:R-:W-:Y:S01]  /*09f0*/  UMOV UR7, 0x3fc70a3d ;  /* 0x3fc70a3d00077882 */ /* 0x000fe20000000000 */
[----:B--2---:R-:W0:Y:S08]  /*0a00*/  F2F.F64.F32 R8, R8 ;  /* 0x0000000800087310 */ /* 0x004e300000201800 */
[----:B---3--:R-:W1:Y:S01]  /*0a10*/  F2F.F64.F32 R12, R12 ;  /* 0x0000000c000c7310 */ /* 0x008e620000201800 */
[----:B0-----:R-:W-:-:S08]  /*0a20*/  DADD R10, R8, R8 ;  /* 0x00000000080a7229 */ /* 0x001fd00000000008 */
[----:B-1----:R-:W-:-:S08]  /*0a30*/  DADD R10, R10, -R12 ;  /* 0x000000000a0a7229 */ /* 0x002fd0000000080c */
[----:B------:R-:W-:-:S06]  /*0a40*/  DFMA R10, R8, -UR6, R10 ;  /* 0x80000006080a7c2b */ /* 0x000fcc000800000a */
[----:B------:R0:W1:Y:S05]  /*0a50*/  F2F.F32.F64 R15, R10 ;  /* 0x0000000a000f7310 */ /* 0x00006a0000301000 */
.L_x_4:
[----:B------:R-:W-:Y:S05]  /*0a60*/  BSYNC.RECONVERGENT B0 ;  /* 0x0000000000007941 */ /* 0x000fea0003800200 */
.L_x_3:
[----:B-1----:R1:W-:Y:S04]  /*0a70*/  STG.E desc[UR4][R6.64], R15 ;  /* 0x0000000f06007986 */ /* 0x0023e8000c101904 */
[----:B------:R-:W2:Y:S04]  /*0a80*/  LDG.E R17, desc[UR4][R2.64] ;  /* 0x0000000402117981 */ /* 0x000ea8000c1e1900 */
[----:B--2---:R-:W-:Y:S04]  /*0a90*/  STG.E desc[UR4][R4.64], R17 ;  /* 0x0000001104007986 */ /* 0x004fe8000c101904 */
[----:B------:R-:W2:Y:S04]  /*0aa0*/  LDG.E R19, desc[UR4][R6.64] ;  /* 0x0000000406137981 */ /* 0x000ea8000c1e1900 */
[----:B--2---:R2:W-:Y:S04]  /*0ab0*/  STG.E desc[UR4][R2.64], R19 ;  /* 0x0000001302007986 */ /* 0x0045e8000c101904 */
[----:B------:R-:W3:Y:S01]  /*0ac0*/  @!P0 LDG.E R16, desc[UR4][R4.64] ;  /* 0x0000000404108981 */ /* 0x000ee2000c1e1900 */
[----:B------:R-:W0:Y:S01]  /*0ad0*/  @!P0 F2F.F64.F32 R8, R19 ;  /* 0x0000001300088310 */ /* 0x000e220000201800 */
[----:B-1----:R-:W-:Y:S01]  /*0ae0*/  IMAD.MOV.U32 R15, RZ, RZ, RZ ;  /* 0x000000ffff0f7224 */ /* 0x002fe200078e00ff */
[----:B0-----:R-:W-:-:S06]  /*0af0*/  @!P0 DADD R10, R8, R8 ;  /* 0x00000000080a8229 */ /* 0x001fcc0000000008 */
[----:B---3--:R-:W0:Y:S02]  /*0b00*/  @!P0 F2F.F64.F32 R12, R16 ;  /* 0x00000010000c8310 */ /* 0x008e240000201800 */
[----:B0-----:R-:W-:Y:S01]  /*0b10*/  @!P0 DADD R10, R10, -R12 ;  /* 0x000000000a0a8229 */ /* 0x001fe2000000080c */
[----:B------:R-:W-:Y:S01]  /*0b20*/  @!P0 IMAD.MOV.U32 R12, RZ, RZ, -0x80000000 ;  /* 0x80000000ff0c8424 */ /* 0x000fe200078e00ff */
[----:B------:R-:W-:-:S06]  /*0b30*/  @!P0 MOV R13, 0x3fc70a3d ;  /* 0x3fc70a3d000d8802 */ /* 0x000fcc0000000f00 */
[----:B------:R-:W-:-:S06]  /*0b40*/  @!P0 DFMA R10, R8, -R12, R10 ;  /* 0x8000000c080a822b */ /* 0x000fcc000000000a */
[----:B------:R-:W0:Y:S02]  /*0b50*/  @!P0 F2F.F32.F64 R15, R10 ;  /* 0x0000000a000f8310 */ /* 0x000e240000301000 */
[----:B0-----:R0:W-:Y:S04]  /*0b60*/  STG.E desc[UR4][R6.64], R15 ;  /* 0x0000000f06007986 */ /* 0x0011e8000c101904 */
[----:B------:R-:W3:Y:S04]  /*0b70*/  LDG.E R21, desc[UR4][R2.64] ;  /* 0x0000000402157981 */ /* 0x000ee8000c1e1900 */
[----:B---3--:R1:W-:Y:S04]  /*0b80*/  STG.E desc[UR4][R4.64], R21 ;  /* 0x0000001504007986 */ /* 0x0083e8000c101904 */
[----:B--2---:R-:W2:Y:S04]  /*0b90*/  LDG.E R19, desc[UR4][R6.64] ;  /* 0x0000000406137981 */ /* 0x004ea8000c1e1900 */
[----:B--2---:R2:W-:Y:S04]  /*0ba0*/  STG.E desc[UR4][R2.64], R19 ;  /* 0x0000001302007986 */ /* 0x0045e8000c101904 */
[----:B------:R-:W3:Y:S01]  /*0bb0*/  @!P0 LDG.E R16, desc[UR4][R4.64] ;  /* 0x0000000404108981 */ /* 0x000ee2000c1e1900 */
[----:B------:R-:W4:Y:S01]  /*0bc0*/  @!P0 F2F.F64.F32 R8, R19 ;  /* 0x0000001300088310 */ /* 0x000f220000201800 */
[----:B------:R-:W-:Y:S01]  /*0bd0*/  @!P0 MOV R10, 0x80000000 ;  /* 0x80000000000a8802 */ /* 0x000fe20000000f00 */
[----:B------:R-:W-:Y:S01]  /*0be0*/  @!P0 IMAD.MOV.U32 R11, RZ, RZ, 0x3fc70a3d ;  /* 0x3fc70a3dff0b8424 */ /* 0x000fe200078e00ff */
[----:B0-----:R-:W-:Y:S01]  /*0bf0*/  MOV R15, RZ ;  /* 0x000000ff000f7202 */ /* 0x001fe20000000f00 */
        /* <DEDUP_REMOVED lines=10> */
[----:B------:R-:W2:Y:S01]  /*0ca0*/  @!P0 LDG.E R16, desc[UR4][R4.64] ;  /* 0x0000000404108981 */ /* 0x000ea2000c1e1900 */
[----:B------:R-:W3:Y:S01]  /*0cb0*/  @!P0 F2F.F64.F32 R8, R19 ;  /* 0x0000001300088310 */ /* 0x000ee20000201800 */
[----:B------:R-:W-:Y:S01]  /*0cc0*/  @!P0 IMAD.MOV.U32 R12, RZ, RZ, -0x80000000 ;  /* 0x80000000ff0c8424 */ /* 0x000fe200078e00ff */
[----:B------:R-:W-:Y:S01]  /*0cd0*/  @!P0 MOV R13, 0x3fc70a3d ;  /* 0x3fc70a3d000d8802 */ /* 0x000fe20000000f00 */
[----:B---3--:R-:W-:-:S05]  /*0ce0*/  @!P0 DADD R10, R8, R8 ;  /* 0x00000000080a8229 */ /* 0x008fca0000000008 */
[----:B--2---:R-:W2:Y:S03]  /*0cf0*/  @!P0 F2F.F64.F32 R16, R16 ;  /* 0x0000001000108310 */ /* 0x004ea60000201800 */
[----:B--2---:R-:W-:-:S08]  /*0d00*/  @!P0 DADD R10, R10, -R16 ;  /* 0x000000000a0a8229 */ /* 0x004fd00000000810 */
[----:B------:R-:W-:Y:S01]  /*0d10*/  @!P0 DFMA R10, R8, -R12, R10 ;  /* 0x8000000c080a822b */ /* 0x000fe2000000000a */
[----:B------:R-:W-:-:S06]  /*0d20*/  IMAD.MOV.U32 R9, RZ, RZ, RZ ;  /* 0x000000ffff097224 */ /* 0x000fcc00078e00ff */
[----:B------:R-:W2:Y:S02]  /*0d30*/  @!P0 F2F.F32.F64 R9, R10 ;  /* 0x0000000a00098310 */ /* 0x000ea40000301000 */
[----:B--2---:R1:W-:Y:S04]  /*0d40*/  STG.E desc[UR4][R6.64], R9 ;  /* 0x0000000906007986 */ /* 0x0043e8000c101904 */
[----:B------:R-:W2:Y:S04]  /*0d50*/  LDG.E R13, desc[UR4][R2.64] ;  /* 0x00000004020d7981 */ /* 0x000ea8000c1e1900 */
[----:B--2---:R1:W-:Y:S04]  /*0d60*/  STG.E desc[UR4][R4.64], R13 ;  /* 0x0000000d04007986 */ /* 0x0043e8000c101904 */
[----:B0-----:R-:W2:Y:S04]  /*0d70*/  LDG.E R15, desc[UR4][R6.64] ;  /* 0x00000004060f7981 */ /* 0x001ea8000c1e1900 */
[----:B--2---:R1:W-:Y:S02]  /*0d80*/  STG.E desc[UR4][R2.64], R15 ;  /* 0x0000000f02007986 */ /* 0x0043e4000c101904 */
.L_x_2:
[----:B------:R-:W-:-:S13]  /*0d90*/  ISETP.NE.AND P1, PT, R14, RZ, PT ;  /* 0x000000ff0e00720c */ /* 0x000fda0003f25270 */
[----:B------:R-:W-:Y:S05]  /*0da0*/  @!P1 EXIT ;  /* 0x000000000000994d */ /* 0x000fea0003800000 */
[----:B------:R-:W-:-:S13]  /*0db0*/  ISETP.NE.AND P1, PT, R14, 0x1, PT ;  /* 0x000000010e00780c */ /* 0x000fda0003f25270 */
[----:B------:R-:W-:Y:S05]  /*0dc0*/  @!P1 BRA `(.L_x_5) ;  /* 0x0000000000889947 */ /* 0x000fea0003800000 */
[----:B------:R-:W-:Y:S01]  /*0dd0*/  BSSY.RECONVERGENT B0, `(.L_x_6) ;  /* 0x000000d000007945 */ /* 0x000fe20003800200 */
[----:B-1-3--:R-:W-:-:S03]  /*0de0*/  MOV R15, RZ ;  /* 0x000000ff000f7202 */ /* 0x00afc60000000f00 */
        /* <DEDUP_REMOVED lines=11> */
.L_x_7:
[----:B------:R-:W-:Y:S05]  /*0ea0*/  BSYNC.RECONVERGENT B0 ;  /* 0x0000000000007941 */ /* 0x000fea0003800200 */
.L_x_6:
[----:B-1----:R1:W-:Y:S04]  /*0eb0*/  STG.E desc[UR4][R6.64], R15 ;  /* 0x0000000f06007986 */ /* 0x0023e8000c101904 */
[----:B------:R-:W2:Y:S04]  /*0ec0*/  LDG.E R17, desc[UR4][R2.64] ;  /* 0x0000000402117981 */ /* 0x000ea8000c1e1900 */
[----:B--2---:R2:W-:Y:S04]  /*0ed0*/  STG.E desc[UR4][R4.64], R17 ;  /* 0x0000001104007986 */ /* 0x0045e8000c101904 */
[----:B------:R-:W3:Y:S04]  /*0ee0*/  LDG.E R19, desc[UR4][R6.64] ;  /* 0x0000000406137981 */ /* 0x000ee8000c1e1900 */
[----:B---3--:R2:W-:Y:S04]  /*0ef0*/  STG.E desc[UR4][R2.64], R19 ;  /* 0x0000001302007986 */ /* 0x0085e8000c101904 */
[----:B------:R-:W3:Y:S01]  /*0f00*/  @!P0 LDG.E R14, desc[UR4][R4.64] ;  /* 0x00000004040e8981 */ /* 0x000ee2000c1e1900 */
[----:B------:R-:W0:Y:S02]  /*0f10*/  @!P0 F2F.F64.F32 R8, R19 ;  /* 0x0000001300088310 */ /* 0x000e240000201800 */
[----:B0-----:R-:W-:-:S06]  /*0f20*/  @!P0 DADD R10, R8, R8 ;  /* 0x00000000080a8229 */ /* 0x001fcc0000000008 */
[----:B---3--:R-:W0:Y:S02]  /*0f30*/  @!P0 F2F.F64.F32 R12, R14 ;  /* 0x0000000e000c8310 */ /* 0x008e240000201800 */
[----:B0-----:R-:W-:Y:S01]  /*0f40*/  @!P0 DADD R10, R10, -R12 ;  /* 0x000000000a0a8229 */ /* 0x001fe2000000080c */
[----:B------:R-:W-:Y:S01]  /*0f50*/  @!P0 IMAD.MOV.U32 R12, RZ, RZ, -0x80000000 ;  /* 0x80000000ff0c8424 */ /* 0x000fe200078e00ff */
[----:B------:R-:W-:-:S06]  /*0f60*/  @!P0 MOV R13, 0x3fc70a3d ;  /* 0x3fc70a3d000d8802 */ /* 0x000fcc0000000f00 */
[----:B------:R-:W-:Y:S01]  /*0f70*/  @!P0 DFMA R10, R8, -R12, R10 ;  /* 0x8000000c080a822b */ /* 0x000fe2000000000a */
[----:B------:R-:W-:-:S06]  /*0f80*/  IMAD.MOV.U32 R9, RZ, RZ, RZ ;  /* 0x000000ffff097224 */ /* 0x000fcc00078e00ff */
[----:B------:R-:W0:Y:S02]  /*0f90*/  @!P0 F2F.F32.F64 R9, R10 ;  /* 0x0000000a00098310 */ /* 0x000e240000301000 */
[----:B0-----:R2:W-:Y:S04]  /*0fa0*/  STG.E desc[UR4][R6.64], R9 ;  /* 0x0000000906007986 */ /* 0x0015e8000c101904 */
[----:B------:R-:W3:Y:S04]  /*0fb0*/  LDG.E R13, desc[UR4][R2.64] ;  /* 0x00000004020d7981 */ /* 0x000ee8000c1e1900 */
[----:B---3--:R2:W-:Y:S04]  /*0fc0*/  STG.E desc[UR4][R4.64], R13 ;  /* 0x0000000d04007986 */ /* 0x0085e8000c101904 */
[----:B-1----:R-:W3:Y:S04]  /*0fd0*/  LDG.E R15, desc[UR4][R6.64] ;  /* 0x00000004060f7981 */ /* 0x002ee8000c1e1900 */
[----:B---3--:R2:W-:Y:S02]  /*0fe0*/  STG.E desc[UR4][R2.64], R15 ;  /* 0x0000000f02007986 */ /* 0x0085e4000c101904 */
.L_x_5:
[----:B------:R-:W-:-:S04]  /*0ff0*/  LOP3.LUT R0, R0, 0x1, RZ, 0xc0, !PT ;  /* 0x0000000100007812 */ /* 0x000fc800078ec0ff */
[----:B------:R-:W-:-:S13]  /*1000*/  ISETP.NE.U32.AND P1, PT, R0, 0x1, PT ;  /* 0x000000010000780c */ /* 0x000fda0003f25070 */
[----:B------:R-:W-:Y:S05]  /*1010*/  @P1 EXIT ;  /* 0x000000000000194d */ /* 0x000fea0003800000 */
[----:B------:R-:W-:Y:S01]  /*1020*/  BSSY.RECONVERGENT B0, `(.L_x_8) ;  /* 0x000000d000007945 */ /* 0x000fe20003800200 */
[----:B---3--:R-:W-:-:S03]  /*1030*/  MOV R11, RZ ;  /* 0x000000ff000b7202 */ /* 0x008fc60000000f00 */
[----:B------:R-:W-:Y:S05]  /*1040*/  @P0 BRA `(.L_x_9) ;  /* 0x0000000000280947 */ /* 0x000fea0003800000 */
[----:B------:R-:W1:Y:S04]  /*1050*/  LDG.E R8, desc[UR4][R2.64] ;  /* 0x0000000402087981 */ /* 0x000e68000c1e1900 */
[----:B------:R-:W3:Y:S01]  /*1060*/  LDG.E R12, desc[UR4][R4.64] ;  /* 0x00000004040c7981 */ /* 0x000ee2000c1e1900 */
[----:B------:R-:W-:Y:S01]  /*1070*/  UMOV UR6, 0x80000000 ;  /* 0x8000000000067882 */ /* 0x000fe20000000000 */
[----:B------:R-:W-:Y:S01]  /*1080*/  UMOV UR7, 0x3fc70a3d ;  /* 0x3fc70a3d00077882 */ /* 0x000fe20000000000 */
[----:B-12---:R-:W0:Y:S08]  /*1090*/  F2F.F64.F32 R8, R8 ;  /* 0x0000000800087310 */ /* 0x006e300000201800 */
[----:B---3--:R-:W1:Y:S01]  /*10a0*/  F2F.F64.F32 R12, R12 ;  /* 0x0000000c000c7310 */ /* 0x008e620000201800 */
[----:B0-----:R-:W-:-:S08]  /*10b0*/  DADD R10, R8, R8 ;  /* 0x00000000080a7229 */ /* 0x001fd00000000008 */
[----:B-1----:R-:W-:-:S08]  /*10c0*/  DADD R10, R10, -R12 ;  /* 0x000000000a0a7229 */ /* 0x002fd0000000080c */
[----:B------:R-:W-:-:S10]  /*10d0*/  DFMA R10, R8, -UR6, R10 ;  /* 0x80000006080a7c2b */ /* 0x000fd4000800000a */
[----:B------:R0:W3:Y:S02]  /*10e0*/  F2F.F32.F64 R11, R10 ;  /* 0x0000000a000b7310 */ /* 0x0000e40000301000 */
.L_x_9:
[----:B------:R-:W-:Y:S05]  /*10f0*/  BSYNC.RECONVERGENT B0 ;  /* 0x0000000000007941 */ /* 0x000fea0003800200 */
.L_x_8:
[----:B---3--:R-:W-:Y:S04]  /*1100*/  STG.E desc[UR4][R6.64], R11 ;  /* 0x0000000b06007986 */ /* 0x008fe8000c101904 */
[----:B-12---:R-:W2:Y:S04]  /*1110*/  LDG.E R9, desc[UR4][R2.64] ;  /* 0x0000000402097981 */ /* 0x006ea8000c1e1900 */
[----:B--2---:R-:W-:Y:S04]  /*1120*/  STG.E desc[UR4][R4.64], R9 ;  /* 0x0000000904007986 */ /* 0x004fe8000c101904 */
[----:B------:R-:W2:Y:S04]  /*1130*/  LDG.E R13, desc[UR4][R6.64] ;  /* 0x00000004060d7981 */ /* 0x000ea8000c1e1900 */
[----:B--2---:R-:W-:Y:S01]  /*1140*/  STG.E desc[UR4][R2.64], R13 ;  /* 0x0000000d02007986 */ /* 0x004fe2000c101904 */
[----:B------:R-:W-:Y:S05]  /*1150*/  EXIT ;  /* 0x000000000000794d */ /* 0x000fea0003800000 */
.L_x_10:
[----:B------:R-:W-:-:S00]  /*1160*/  BRA `(.L_x_10) ;  /* 0xfffffffc00fc7947 */ /* 0x000fc0000383ffff */
[----:B------:R-:W-:-:S00]  /*1170*/  NOP ;  /* 0x0000000000007918 */ /* 0x000fc00000000000 */
        /* <DEDUP_REMOVED lines=8> */
.L_x_12:


//--------------------- .text._Z13gpu_init_linePfS_i --------------------------
	.section	.text._Z13gpu_init_linePfS_i,"ax",@progbits
	.align	128
        .global         _Z13gpu_init_linePfS_i
        .type           _Z13gpu_init_linePfS_i,@function
        .size           _Z13gpu_init_linePfS_i,(.L_x_13 - _Z13gpu_init_linePfS_i)
        .other          _Z13gpu_init_linePfS_i,@"STO_CUDA_ENTRY STV_DEFAULT"
_Z13gpu_init_linePfS_i:
.text._Z13gpu_init_linePfS_i:
[----:B------:R-:W-:Y:S01]  /*0000*/  LDC R1, c[0x0][0x37c] ;  /* 0x0000df00ff017b82 */ /* 0x000fe20000000800 */
[----:B------:R-:W0:Y:S07]  /*0010*/  S2R R0, SR_TID.X ;  /* 0x0000000000007919 */ /* 0x000e2e0000002100 */
[----:B------:R-:W0:Y:S01]  /*0020*/  S2UR UR6, SR_CTAID.X ;  /* 0x00000000000679c3 */ /* 0x000e220000002500 */
[----:B------:R-:W1:Y:S07]  /*0030*/  LDCU.64 UR4, c[0x0][0x358] ;  /* 0x00006b00ff0477ac */ /* 0x000e6e0008000a00 */
[----:B------:R-:W0:Y:S08]  /*0040*/  LDC R7, c[0x0][0x360] ;  /* 0x0000d800ff077b82 */ /* 0x000e300000000800 */
[----:B------:R-:W2:Y:S08]  /*0050*/  LDC.64 R2, c[0x0][0x388] ;  /* 0x0000e200ff027b82 */ /* 0x000eb00000000a00 */
[----:B------:R-:W3:Y:S01]  /*0060*/  LDC.64 R4, c[0x0][0x380] ;  /* 0x0000e000ff047b82 */ /* 0x000ee20000000a00 */
[----:B0-----:R-:W-:-:S04]  /*0070*/  IMAD R7, R7, UR6, R0 ;  /* 0x0000000607077c24 */ /* 0x001fc8000f8e0200 */
[----:B--2---:R-:W-:-:S06]  /*0080*/  IMAD.WIDE R2, R7, 0x4, R2 ;  /* 0x0000000407027825 */ /* 0x004fcc00078e0202 */
[----:B-1----:R-:W2:Y:S01]  /*0090*/  LDG.E R3, desc[UR4][R2.64] ;  /* 0x0000000402037981 */ /* 0x002ea2000c1e1900 */
[----:B---3--:R-:W-:-:S05]  /*00a0*/  IMAD.WIDE R4, R7, 0x4, R4 ;  /* 0x0000000407047825 */ /* 0x008fca00078e0204 */
[----:B--2---:R-:W-:Y:S01]  /*00b0*/  STG.E desc[UR4][R4.64], R3 ;  /* 0x0000000304007986 */ /* 0x004fe2000c101904 */
[----:B------:R-:W-:Y:S05]  /*00c0*/  EXIT ;  /* 0x000000000000794d */ /* 0x000fea0003800000 */
.L_x_11:
        /* <DEDUP_REMOVED lines=11> */
.L_x_13:


//--------------------- .nv.shared.reserved.0     --------------------------
	.section	.nv.shared.reserved.0,"aw",@nobits
	.weak		__nv_reservedSMEM_offset_0_alias
	.size		__nv_reservedSMEM_offset_0_alias, 0, 64
	.other		__nv_reservedSMEM_offset_0_alias,@"STO_CUDA_RESERVED_SHARED STV_DEFAULT"
__nv_reservedSMEM_offset_0_alias:
	.zero		0
	.zero		64


//--------------------- .nv.constant0._Z10gpu_updatePfS_S_ii --------------------------
	.section	.nv.constant0._Z10gpu_updatePfS_S_ii,"a",@progbits
	.sectionflags	@""
	.align	4
.nv.constant0._Z10gpu_updatePfS_S_ii:
	.zero		928


//--------------------- .nv.constant0._Z13gpu_init_linePfS_i --------------------------
	.section	.nv.constant0._Z13gpu_init_linePfS_i,"a",@progbits
	.sectionflags	@""
	.align	4
.nv.constant0._Z13gpu_init_linePfS_i:
	.zero		916


//--------------------- SYMBOLS --------------------------

	.type		.nv.reservedSmem.offset0,@object
	.size		.nv.reservedSmem.offset0,0x4
